//
// Generated by NVIDIA NVVM Compiler
//
// Compiler Build ID: CL-36424714
// Cuda compilation tools, release 13.0, V13.0.88
// Based on NVVM 20.0.0
//

.version 9.0
.target sm_100
.address_size 64

	// .globl	_Z10HelloWorldv
.extern .func  (.param .b32 func_retval0) vprintf
(
	.param .b64 vprintf_param_0,
	.param .b64 vprintf_param_1
)
;
.global .align 1 .b8 $str[26] = {72, 105, 32, 102, 114, 111, 109, 32, 116, 104, 114, 101, 97, 100, 32, 110, 117, 109, 98, 101, 114, 32, 37, 100, 10};

.visible .entry _Z10HelloWorldv()
{
	.local .align 8 .b8 	__local_depot0[8];
	.reg .b64 	%SP;
	.reg .b64 	%SPL;
	.reg .b32 	%r<4>;
	.reg .b64 	%rd<5>;

	mov.u64 	%SPL, __local_depot0;
	cvta.local.u64 	%SP, %SPL;
	add.u64 	%rd1, %SP, 0;
	add.u64 	%rd2, %SPL, 0;
	mov.u32 	%r1, %tid.x;
	st.local.u32 	[%rd2], %r1;
	mov.u64 	%rd3, $str;
	cvta.global.u64 	%rd4, %rd3;
	{ // callseq 0, 0
	.param .b64 param0;
	st.param.b64 	[param0], %rd4;
	.param .b64 param1;
	st.param.b64 	[param1], %rd1;
	.param .b32 retval0;
	call.uni (retval0), 
	vprintf, 
	(
	param0, 
	param1
	);
	ld.param.b32 	%r2, [retval0];
	} // callseq 0
	ret;

}


// ===== COMPILED SASS (sm_100) =====

	.target	sm_100

	.elftype	@"ET_EXEC"


//--------------------- .note.nv.tkinfo           --------------------------
	.section	.note.nv.tkinfo,"",@"SHT_NOTE"
	.sectionflags	@"SHF_NOTE_NV_TKINFO"
	.tkinfo
        /*0018*/ 	.word	0x00000002
        /*0030*/ 	.string	""
        /*0030*/ 	.string	"ptxas"
        /*0030*/ 	.string	"Cuda compilation tools, release 13.0, V13.0.88"
        /*0030*/ 	.string	"Build cuda_13.0.r13.0/compiler.36424714_0"
        /*0030*/ 	.string	"-arch sm_100 -m 64 "



//--------------------- .note.nv.cuinfo           --------------------------
	.section	.note.nv.cuinfo,"",@"SHT_NOTE"
	.sectionflags	@"SHF_NOTE_NV_CUINFO"
        /*0018*/ 	.short	0x0002
        /*001a*/ 	.short	0x0064
        /*001c*/ 	.short	0x0082
	.zero		2


//--------------------- .nv.info                  --------------------------
	.section	.nv.info,"",@"SHT_CUDA_INFO"
	.align	4


	//----- nvinfo : EIATTR_REGCOUNT
	.align		4
        /*0000*/ 	.byte	0x04, 0x2f
        /*0002*/ 	.short	(.L_2 - .L_1)
	.align		4
.L_1:
        /*0004*/ 	.word	index@(_Z10HelloWorldv)
        /*0008*/ 	.word	0x00000018


	//----- nvinfo : EIATTR_FRAME_SIZE
	.align		4
.L_2:
        /*000c*/ 	.byte	0x04, 0x11
        /*000e*/ 	.short	(.L_4 - .L_3)
	.align		4
.L_3:
        /*0010*/ 	.word	index@(_Z10HelloWorldv)
        /*0014*/ 	.word	0x00000008


	//----- nvinfo : EIATTR_MIN_STACK_SIZE
	.align		4
.L_4:
        /*0018*/ 	.byte	0x04, 0x12
        /*001a*/ 	.short	(.L_6 - .L_5)
	.align		4
.L_5:
        /*001c*/ 	.word	index@(_Z10HelloWorldv)
        /*0020*/ 	.word	0x00000008
.L_6:


//--------------------- .nv.compat                --------------------------
	.section	.nv.compat,"",@"SHT_CUDA_COMPAT_INFO"
	.align	4
        /*0000*/ 	.byte	0x02, 0x09, 0x00, 0x00, 0x02, 0x02, 0x01, 0x00, 0x02, 0x05, 0x05, 0x00, 0x03, 0x07, 0x01, 0x01
        /*0010*/ 	.byte	0x02, 0x03, 0x00, 0x00, 0x02, 0x06, 0x01, 0x00, 0x04, 0x0b, 0x08, 0x00, 0x09, 0x00, 0x00, 0x00
        /*0020*/ 	.byte	0x00, 0x00, 0x00, 0x00


//--------------------- .nv.info._Z10HelloWorldv  --------------------------
	.section	.nv.info._Z10HelloWorldv,"",@"SHT_CUDA_INFO"
	.sectionflags	@""
	.align	4


	//----- nvinfo : EIATTR_CUDA_API_VERSION
	.align		4
        /*0000*/ 	.byte	0x04, 0x37
        /*0002*/ 	.short	(.L_8 - .L_7)
.L_7:
        /*0004*/ 	.word	0x00000082


	//----- nvinfo : EIATTR_SPARSE_MMA_MASK
	.align		4
.L_8:
        /*0008*/ 	.byte	0x03, 0x50
        /*000a*/ 	.short	0x0000


	//----- nvinfo : EIATTR_MAXREG_COUNT
	.align		4
        /*000c*/ 	.byte	0x03, 0x1b
        /*000e*/ 	.short	0x00ff


	//----- nvinfo : EIATTR_EXTERNS
	.align		4
        /*0010*/ 	.byte	0x04, 0x0f
        /*0012*/ 	.short	(.L_10 - .L_9)


	//   ....[0]....
	.align		4
.L_9:
        /*0014*/ 	.word	index@(vprintf)


	//----- nvinfo : EIATTR_MERCURY_ISA_VERSION
	.align		4
.L_10:
        /*0018*/ 	.byte	0x03, 0x5f
        /*001a*/ 	.short	0x0101


	//----- nvinfo : EIATTR_VRC_CTA_INIT_COUNT
	.align		4
        /*001c*/ 	.byte	0x02, 0x4a
	.zero		1
	.zero		1


	//----- nvinfo : EIATTR_SYSCALL_OFFSETS
	.align		4
        /*0020*/ 	.byte	0x04, 0x46
        /*0022*/ 	.short	(.L_12 - .L_11)


	//   ....[0]....
.L_11:
        /*0024*/ 	.word	0x000000e0


	//----- nvinfo : EIATTR_EXIT_INSTR_OFFSETS
	.align		4
.L_12:
        /*0028*/ 	.byte	0x04, 0x1c
        /*002a*/ 	.short	(.L_14 - .L_13)


	//   ....[0]....
.L_13:
        /*002c*/ 	.word	0x000000f0


	//----- nvinfo : EIATTR_SW_WAR
	.align		4
.L_14:
        /*0030*/ 	.byte	0x04, 0x36
        /*0032*/ 	.short	(.L_16 - .L_15)
.L_15:
        /*0034*/ 	.word	0x00000008
.L_16:


//--------------------- .nv.callgraph             --------------------------
	.section	.nv.callgraph,"",@"SHT_CUDA_CALLGRAPH"
	.align	4
	.sectionentsize	8
	.align		4
        /*0000*/ 	.word	0x00000000
	.align		4
        /*0004*/ 	.word	0xffffffff
	.align		4
        /*0008*/ 	.word	index@(_Z10HelloWorldv)
	.align		4
        /*000c*/ 	.word	index@(vprintf)
	.align		4
        /*0010*/ 	.word	0x00000000
	.align		4
        /*0014*/ 	.word	0xfffffffe
	.align		4
        /*0018*/ 	.word	0x00000000
	.align		4
        /*001c*/ 	.word	0xfffffffd
	.align		4
        /*0020*/ 	.word	0x00000000
	.align		4
        /*0024*/ 	.word	0xfffffffc


//--------------------- .nv.constant4             --------------------------
	.section	.nv.constant4,"a",@progbits
	.align	8
	.align		8
.nv.constant4:
        /*0000*/ 	.dword	vprintf
	.align		8
        /*0008*/ 	.dword	$str


//--------------------- .text._Z10HelloWorldv     --------------------------
	.section	.text._Z10HelloWorldv,"ax",@progbits
	.align	128
        .global         _Z10HelloWorldv
        .type           _Z10HelloWorldv,@function
        .size           _Z10HelloWorldv,(.L_x_2 - _Z10HelloWorldv)
        .other          _Z10HelloWorldv,@"STO_CUDA_ENTRY STV_DEFAULT"
_Z10HelloWorldv:
.text._Z10HelloWorldv:
[----:B------:R-:W0:Y:S01]  /*0000*/  LDC R1, c[0x0][0x37c] ;  /* 0x0000df00ff017b82 */ /* 0x000e220000000800 */
[----:B------:R-:W1:Y:S01]  /*0010*/  S2R R8, SR_TID.X ;  /* 0x0000000000087919 */ /* 0x000e620000002100 */
[----:B0-----:R-:W-:Y:S01]  /*0020*/  VIADD R1, R1, 0xfffffff8 ;  /* 0xfffffff801017836 */ /* 0x001fe20000000000 */
[----:B------:R-:W-:Y:S01]  /*0030*/  MOV R0, 0x0 ;  /* 0x0000000000007802 */ /* 0x000fe20000000f00 */
[----:B------:R-:W0:Y:S04]  /*0040*/  LDCU UR4, c[0x0][0x2f8] ;  /* 0x00005f00ff0477ac */ /* 0x000e280008000800 */
[----:B------:R2:W3:Y:S01]  /*0050*/  LDC.64 R2, c[0x4][R0] ;  /* 0x0100000000027b82 */ /* 0x0004e20000000a00 */
[----:B------:R-:W4:Y:S01]  /*0060*/  LDCU.64 UR6, c[0x4][0x8] ;  /* 0x01000100ff0677ac */ /* 0x000f220008000a00 */
[----:B------:R-:W5:Y:S01]  /*0070*/  LDCU UR5, c[0x0][0x2fc] ;  /* 0x00005f80ff0577ac */ /* 0x000f620008000800 */
[----:B0-----:R-:W-:Y:S01]  /*0080*/  IADD3 R6, P0, PT, R1, UR4, RZ ;  /* 0x0000000401067c10 */ /* 0x001fe2000ff1e0ff */
[----:B----4-:R-:W-:Y:S01]  /*0090*/  IMAD.U32 R4, RZ, RZ, UR6 ;  /* 0x00000006ff047e24 */ /* 0x010fe2000f8e00ff */
[----:B------:R-:W-:-:S03]  /*00a0*/  MOV R5, UR7 ;  /* 0x0000000700057c02 */ /* 0x000fc60008000f00 */
[----:B-----5:R-:W-:Y:S01]  /*00b0*/  IMAD.X R7, RZ, RZ, UR5, P0 ;  /* 0x00000005ff077e24 */ /* 0x020fe200080e06ff */
[----:B-1----:R2:W-:Y:S07]  /*00c0*/  STL [R1], R8 ;  /* 0x0000000801007387 */ /* 0x0025ee0000100800 */
[----:B------:R-:W-:-:S07]  /*00d0*/  LEPC R20, `(.L_x_0) ;  /* 0x000000001014794e */ /* 0x000fce0000000000 */
[----:B--23--:R-:W-:Y:S05]  /*00e0*/  CALL.ABS.NOINC R2 ;  /* 0x0000000002007343 */ /* 0x00cfea0003c00000 */
.L_x_0:
[----:B------:R-:W-:Y:S05]  /*00f0*/  EXIT ;  /* 0x000000000000794d */ /* 0x000fea0003800000 */
.L_x_1:
[----:B------:R-:W-:-:S00]  /*0100*/  BRA `(.L_x_1) ;  /* 0xfffffffc00fc7947 */ /* 0x000fc0000383ffff */
[----:B------:R-:W-:-:S00]  /*0110*/  NOP ;  /* 0x0000000000007918 */ /* 0x000fc00000000000 */
        /* <DEDUP_REMOVED lines=14> */
.L_x_2:


//--------------------- .nv.global.init           --------------------------
	.section	.nv.global.init,"aw",@progbits
.nv.global.init:
	.type		$str,@object
	.size		$str,(.L_0 - $str)
$str:
        /*0000*/ 	.byte	0x48, 0x69, 0x20, 0x66, 0x72, 0x6f, 0x6d, 0x20, 0x74, 0x68, 0x72, 0x65, 0x61, 0x64, 0x20, 0x6e
        /*0010*/ 	.byte	0x75, 0x6d, 0x62, 0x65, 0x72, 0x20, 0x25, 0x64, 0x0a, 0x00
.L_0:


//--------------------- .nv.shared.reserved.0     --------------------------
	.section	.nv.shared.reserved.0,"aw",@nobits
	.weak		__nv_reservedSMEM_offset_0_alias
	.size		__nv_reservedSMEM_offset_0_alias, 0, 64
	.other		__nv_reservedSMEM_offset_0_alias,@"STO_CUDA_RESERVED_SHARED STV_DEFAULT"
__nv_reservedSMEM_offset_0_alias:
	.zero		0
	.zero		64


//--------------------- .nv.constant0._Z10HelloWorldv --------------------------
	.section	.nv.constant0._Z10HelloWorldv,"a",@progbits
	.sectionflags	@""
	.align	4
.nv.constant0._Z10HelloWorldv:
	.zero		896


//--------------------- SYMBOLS --------------------------

	.type		.nv.reservedSmem.offset0,@object
	.size		.nv.reservedSmem.offset0,0x4
	.type		vprintf,@function
